//
// Generated by NVIDIA NVVM Compiler
//
// Compiler Build ID: CL-36424714
// Cuda compilation tools, release 13.0, V13.0.88
// Based on NVVM 20.0.0
//

.version 9.0
.target sm_100
.address_size 64

	// .globl	_Z16device_calculatedddPi

.visible .entry _Z16device_calculatedddPi(
	.param .f64 _Z16device_calculatedddPi_param_0,
	.param .f64 _Z16device_calculatedddPi_param_1,
	.param .f64 _Z16device_calculatedddPi_param_2,
	.param .u64 .ptr .align 1 _Z16device_calculatedddPi_param_3
)
{
	.reg .pred 	%p<9>;
	.reg .b32 	%r<20>;
	.reg .b32 	%f<31>;
	.reg .b64 	%rd<5>;
	.reg .b64 	%fd<26>;

	ld.param.f64 	%fd2, [_Z16device_calculatedddPi_param_0];
	ld.param.f64 	%fd3, [_Z16device_calculatedddPi_param_1];
	ld.param.f64 	%fd4, [_Z16device_calculatedddPi_param_2];
	ld.param.u64 	%rd1, [_Z16device_calculatedddPi_param_3];
	mov.u32 	%r9, %ctaid.y;
	mov.u32 	%r10, %ntid.y;
	mov.u32 	%r11, %tid.y;
	mad.lo.s32 	%r1, %r9, %r10, %r11;
	mov.u32 	%r12, %ctaid.x;
	mov.u32 	%r13, %ntid.x;
	mov.u32 	%r14, %tid.x;
	mad.lo.s32 	%r2, %r12, %r13, %r14;
	setp.gt.u32 	%p1, %r1, 2047;
	setp.gt.s32 	%p2, %r2, 2559;
	or.pred  	%p3, %p1, %p2;
	@%p3 bra 	$L__BB0_11;
	cvt.rn.f64.s32 	%fd5, %r2;
	fma.rn.f64 	%fd6, %fd4, %fd5, %fd2;
	cvt.rn.f32.f64 	%f1, %fd6;
	cvt.rn.f64.u32 	%fd7, %r1;
	mul.f64 	%fd8, %fd4, %fd7;
	sub.f64 	%fd9, %fd3, %fd8;
	cvt.rn.f32.f64 	%f30, %fd9;
	cvt.f64.f32 	%fd1, %f30;
	mov.b32 	%r3, 0;
	mov.f32 	%f29, %f1;
$L__BB0_2:
	mul.f32 	%f5, %f29, %f29;
	mul.f32 	%f6, %f30, %f30;
	add.f32 	%f21, %f5, %f6;
	setp.geu.f32 	%p4, %f21, 0f40800000;
	mov.u32 	%r19, %r3;
	@%p4 bra 	$L__BB0_10;
	sub.f32 	%f22, %f5, %f6;
	add.f32 	%f7, %f22, %f1;
	cvt.f64.f32 	%fd10, %f29;
	add.f64 	%fd11, %fd10, %fd10;
	cvt.f64.f32 	%fd12, %f30;
	fma.rn.f64 	%fd13, %fd11, %fd12, %fd1;
	cvt.rn.f32.f64 	%f8, %fd13;
	mul.f32 	%f9, %f7, %f7;
	mul.f32 	%f10, %f8, %f8;
	add.f32 	%f23, %f9, %f10;
	setp.geu.f32 	%p5, %f23, 0f40800000;
	@%p5 bra 	$L__BB0_9;
	sub.f32 	%f24, %f9, %f10;
	add.f32 	%f11, %f24, %f1;
	cvt.f64.f32 	%fd14, %f7;
	add.f64 	%fd15, %fd14, %fd14;
	cvt.f64.f32 	%fd16, %f8;
	fma.rn.f64 	%fd17, %fd15, %fd16, %fd1;
	cvt.rn.f32.f64 	%f12, %fd17;
	mul.f32 	%f13, %f11, %f11;
	mul.f32 	%f14, %f12, %f12;
	add.f32 	%f25, %f13, %f14;
	setp.geu.f32 	%p6, %f25, 0f40800000;
	@%p6 bra 	$L__BB0_8;
	sub.f32 	%f26, %f13, %f14;
	add.f32 	%f15, %f26, %f1;
	cvt.f64.f32 	%fd18, %f11;
	add.f64 	%fd19, %fd18, %fd18;
	cvt.f64.f32 	%fd20, %f12;
	fma.rn.f64 	%fd21, %fd19, %fd20, %fd1;
	cvt.rn.f32.f64 	%f16, %fd21;
	add.s32 	%r4, %r3, 3;
	setp.eq.s32 	%p7, %r4, 255;
	mov.b32 	%r19, 255;
	@%p7 bra 	$L__BB0_10;
	mul.f32 	%f17, %f15, %f15;
	mul.f32 	%f18, %f16, %f16;
	add.f32 	%f27, %f17, %f18;
	setp.geu.f32 	%p8, %f27, 0f40800000;
	mov.u32 	%r19, %r4;
	@%p8 bra 	$L__BB0_10;
	sub.f32 	%f28, %f17, %f18;
	add.f32 	%f29, %f28, %f1;
	cvt.f64.f32 	%fd22, %f15;
	add.f64 	%fd23, %fd22, %fd22;
	cvt.f64.f32 	%fd24, %f16;
	fma.rn.f64 	%fd25, %fd23, %fd24, %fd1;
	cvt.rn.f32.f64 	%f30, %fd25;
	add.s32 	%r3, %r3, 4;
	bra.uni 	$L__BB0_2;
$L__BB0_8:
	add.s32 	%r19, %r3, 2;
	bra.uni 	$L__BB0_10;
$L__BB0_9:
	add.s32 	%r19, %r3, 1;
$L__BB0_10:
	mad.lo.s32 	%r17, %r1, 2560, %r2;
	cvta.to.global.u64 	%rd2, %rd1;
	mul.wide.s32 	%rd3, %r17, 4;
	add.s64 	%rd4, %rd2, %rd3;
	st.global.u32 	[%rd4], %r19;
$L__BB0_11:
	ret;

}


// ===== COMPILED SASS (sm_100) =====

	.target	sm_100

	.elftype	@"ET_EXEC"


//--------------------- .note.nv.tkinfo           --------------------------
	.section	.note.nv.tkinfo,"",@"SHT_NOTE"
	.sectionflags	@"SHF_NOTE_NV_TKINFO"
	.tkinfo
        /*0018*/ 	.word	0x00000002
        /*0030*/ 	.string	""
        /*0030*/ 	.string	"ptxas"
        /*0030*/ 	.string	"Cuda compilation tools, release 13.0, V13.0.88"
        /*0030*/ 	.string	"Build cuda_13.0.r13.0/compiler.36424714_0"
        /*0030*/ 	.string	"-arch sm_100 -m 64 "



//--------------------- .note.nv.cuinfo           --------------------------
	.section	.note.nv.cuinfo,"",@"SHT_NOTE"
	.sectionflags	@"SHF_NOTE_NV_CUINFO"
        /*0018*/ 	.short	0x0002
        /*001a*/ 	.short	0x0064
        /*001c*/ 	.short	0x0082
	.zero		2


//--------------------- .nv.info                  --------------------------
	.section	.nv.info,"",@"SHT_CUDA_INFO"
	.align	4


	//----- nvinfo : EIATTR_REGCOUNT
	.align		4
        /*0000*/ 	.byte	0x04, 0x2f
        /*0002*/ 	.short	(.L_1 - .L_0)
	.align		4
.L_0:
        /*0004*/ 	.word	index@(_Z16device_calculatedddPi)
        /*0008*/ 	.word	0x00000014


	//----- nvinfo : EIATTR_FRAME_SIZE
	.align		4
.L_1:
        /*000c*/ 	.byte	0x04, 0x11
        /*000e*/ 	.short	(.L_3 - .L_2)
	.align		4
.L_2:
        /*0010*/ 	.word	index@(_Z16device_calculatedddPi)
        /*0014*/ 	.word	0x00000000


	//----- nvinfo : EIATTR_MIN_STACK_SIZE
	.align		4
.L_3:
        /*0018*/ 	.byte	0x04, 0x12
        /*001a*/ 	.short	(.L_5 - .L_4)
	.align		4
.L_4:
        /*001c*/ 	.word	index@(_Z16device_calculatedddPi)
        /*0020*/ 	.word	0x00000000
.L_5:


//--------------------- .nv.compat                --------------------------
	.section	.nv.compat,"",@"SHT_CUDA_COMPAT_INFO"
	.align	4
        /*0000*/ 	.byte	0x02, 0x09, 0x00, 0x00, 0x02, 0x02, 0x01, 0x00, 0x02, 0x05, 0x05, 0x00, 0x03, 0x07, 0x01, 0x01
        /*0010*/ 	.byte	0x02, 0x03, 0x00, 0x00, 0x02, 0x06, 0x01, 0x00, 0x04, 0x0b, 0x08, 0x00, 0x01, 0x00, 0x00, 0x00
        /*0020*/ 	.byte	0x00, 0x00, 0x00, 0x00


//--------------------- .nv.info._Z16device_calculatedddPi --------------------------
	.section	.nv.info._Z16device_calculatedddPi,"",@"SHT_CUDA_INFO"
	.sectionflags	@""
	.align	4


	//----- nvinfo : EIATTR_CUDA_API_VERSION
	.align		4
        /*0000*/ 	.byte	0x04, 0x37
        /*0002*/ 	.short	(.L_7 - .L_6)
.L_6:
        /*0004*/ 	.word	0x00000082


	//----- nvinfo : EIATTR_KPARAM_INFO
	.align		4
.L_7:
        /*0008*/ 	.byte	0x04, 0x17
        /*000a*/ 	.short	(.L_9 - .L_8)
.L_8:
        /*000c*/ 	.word	0x00000000
        /*0010*/ 	.short	0x0003
        /*0012*/ 	.short	0x0018
        /*0014*/ 	.byte	0x00, 0xf5, 0x21, 0x00


	//----- nvinfo : EIATTR_KPARAM_INFO
	.align		4
.L_9:
        /*0018*/ 	.byte	0x04, 0x17
        /*001a*/ 	.short	(.L_11 - .L_10)
.L_10:
        /*001c*/ 	.word	0x00000000
        /*0020*/ 	.short	0x0002
        /*0022*/ 	.short	0x0010
        /*0024*/ 	.byte	0x00, 0xf0, 0x21, 0x00


	//----- nvinfo : EIATTR_KPARAM_INFO
	.align		4
.L_11:
        /*0028*/ 	.byte	0x04, 0x17
        /*002a*/ 	.short	(.L_13 - .L_12)
.L_12:
        /*002c*/ 	.word	0x00000000
        /*0030*/ 	.short	0x0001
        /*0032*/ 	.short	0x0008
        /*0034*/ 	.byte	0x00, 0xf0, 0x21, 0x00


	//----- nvinfo : EIATTR_KPARAM_INFO
	.align		4
.L_13:
        /*0038*/ 	.byte	0x04, 0x17
        /*003a*/ 	.short	(.L_15 - .L_14)
.L_14:
        /*003c*/ 	.word	0x00000000
        /*0040*/ 	.short	0x0000
        /*0042*/ 	.short	0x0000
        /*0044*/ 	.byte	0x00, 0xf0, 0x21, 0x00


	//----- nvinfo : EIATTR_SPARSE_MMA_MASK
	.align		4
.L_15:
        /*0048*/ 	.byte	0x03, 0x50
        /*004a*/ 	.short	0x0000


	//----- nvinfo : EIATTR_MAXREG_COUNT
	.align		4
        /*004c*/ 	.byte	0x03, 0x1b
        /*004e*/ 	.short	0x00ff


	//----- nvinfo : EIATTR_MERCURY_ISA_VERSION
	.align		4
        /*0050*/ 	.byte	0x03, 0x5f
        /*0052*/ 	.short	0x0101


	//----- nvinfo : EIATTR_VRC_CTA_INIT_COUNT
	.align		4
        /*0054*/ 	.byte	0x02, 0x4a
	.zero		1
	.zero		1


	//----- nvinfo : EIATTR_EXIT_INSTR_OFFSETS
	.align		4
        /*0058*/ 	.byte	0x04, 0x1c
        /*005a*/ 	.short	(.L_17 - .L_16)


	//   ....[0]....
.L_16:
        /*005c*/ 	.word	0x000000b0


	//   ....[1]....
        /*0060*/ 	.word	0x00000620


	//----- nvinfo : EIATTR_CRS_STACK_SIZE
	.align		4
.L_17:
        /*0064*/ 	.byte	0x04, 0x1e
        /*0066*/ 	.short	(.L_19 - .L_18)
.L_18:
        /*0068*/ 	.word	0x00000000


	//----- nvinfo : EIATTR_CBANK_PARAM_SIZE
	.align		4
.L_19:
        /*006c*/ 	.byte	0x03, 0x19
        /*006e*/ 	.short	0x0020


	//----- nvinfo : EIATTR_PARAM_CBANK
	.align		4
        /*0070*/ 	.byte	0x04, 0x0a
        /*0072*/ 	.short	(.L_21 - .L_20)
	.align		4
.L_20:
        /*0074*/ 	.word	index@(.nv.constant0._Z16device_calculatedddPi)
        /*0078*/ 	.short	0x0380
        /*007a*/ 	.short	0x0020


	//----- nvinfo : EIATTR_SW_WAR
	.align		4
.L_21:
        /*007c*/ 	.byte	0x04, 0x36
        /*007e*/ 	.short	(.L_23 - .L_22)
.L_22:
        /*0080*/ 	.word	0x00000008
.L_23:


//--------------------- .nv.callgraph             --------------------------
	.section	.nv.callgraph,"",@"SHT_CUDA_CALLGRAPH"
	.align	4
	.sectionentsize	8
	.align		4
        /*0000*/ 	.word	0x00000000
	.align		4
        /*0004*/ 	.word	0xffffffff
	.align		4
        /*0008*/ 	.word	0x00000000
	.align		4
        /*000c*/ 	.word	0xfffffffe
	.align		4
        /*0010*/ 	.word	0x00000000
	.align		4
        /*0014*/ 	.word	0xfffffffd
	.align		4
        /*0018*/ 	.word	0x00000000
	.align		4
        /*001c*/ 	.word	0xfffffffc


//--------------------- .text._Z16device_calculatedddPi --------------------------
	.section	.text._Z16device_calculatedddPi,"ax",@progbits
	.align	128
        .global         _Z16device_calculatedddPi
        .type           _Z16device_calculatedddPi,@function
        .size           _Z16device_calculatedddPi,(.L_x_6 - _Z16device_calculatedddPi)
        .other          _Z16device_calculatedddPi,@"STO_CUDA_ENTRY STV_DEFAULT"
_Z16device_calculatedddPi:
.text._Z16device_calculatedddPi:
[----:B------:R-:W-:Y:S01]  /*0000*/  LDC R1, c[0x0][0x37c] ;  /* 0x0000df00ff017b82 */ /* 0x000fe20000000800 */
[----:B------:R-:W0:Y:S07]  /*0010*/  S2R R5, SR_TID.X ;  /* 0x0000000000057919 */ /* 0x000e2e0000002100 */
[----:B------:R-:W1:Y:S01]  /*0020*/  LDC R3, c[0x0][0x364] ;  /* 0x0000d900ff037b82 */ /* 0x000e620000000800 */
[----:B------:R-:W1:Y:S07]  /*0030*/  S2R R2, SR_TID.Y ;  /* 0x0000000000027919 */ /* 0x000e6e0000002200 */
[----:B------:R-:W0:Y:S08]  /*0040*/  S2UR UR5, SR_CTAID.X ;  /* 0x00000000000579c3 */ /* 0x000e300000002500 */
[----:B------:R-:W0:Y:S08]  /*0050*/  LDC R0, c[0x0][0x360] ;  /* 0x0000d800ff007b82 */ /* 0x000e300000000800 */
[----:B------:R-:W1:Y:S01]  /*0060*/  S2UR UR4, SR_CTAID.Y ;  /* 0x00000000000479c3 */ /* 0x000e620000002600 */
[----:B0-----:R-:W-:-:S05]  /*0070*/  IMAD R0, R0, UR5, R5 ;  /* 0x0000000500007c24 */ /* 0x001fca000f8e0205 */
[----:B------:R-:W-:Y:S01]  /*0080*/  ISETP.GT.AND P0, PT, R0, 0x9ff, PT ;  /* 0x000009ff0000780c */ /* 0x000fe20003f04270 */
[----:B-1----:R-:W-:-:S05]  /*0090*/  IMAD R3, R3, UR4, R2 ;  /* 0x0000000403037c24 */ /* 0x002fca000f8e0202 */
[----:B------:R-:W-:-:S13]  /*00a0*/  ISETP.GT.U32.OR P0, PT, R3, 0x7ff, P0 ;  /* 0x000007ff0300780c */ /* 0x000fda0000704470 */
[----:B------:R-:W-:Y:S05]  /*00b0*/  @P0 EXIT ;  /* 0x000000000000094d */ /* 0x000fea0003800000 */
[----:B------:R-:W0:Y:S01]  /*00c0*/  LDC.64 R10, c[0x0][0x388] ;  /* 0x0000e200ff0a7b82 */ /* 0x000e220000000a00 */
[----:B------:R-:W0:Y:S01]  /*00d0*/  LDCU.64 UR4, c[0x0][0x390] ;  /* 0x00007200ff0477ac */ /* 0x000e220008000a00 */
[----:B------:R-:W0:Y:S01]  /*00e0*/  I2F.F64.U32 R6, R3 ;  /* 0x0000000300067312 */ /* 0x000e220000201800 */
[----:B------:R-:W-:Y:S05]  /*00f0*/  BSSY.RECONVERGENT B0, `(.L_x_0) ;  /* 0x000004e000007945 */ /* 0x000fea0003800200 */
[----:B------:R-:W1:Y:S02]  /*0100*/  LDC.64 R8, c[0x0][0x380] ;  /* 0x0000e000ff087b82 */ /* 0x000e640000000a00 */
[----:B------:R-:W1:Y:S01]  /*0110*/  I2F.F64 R4, R0 ;  /* 0x0000000000047312 */ /* 0x000e620000201c00 */
[----:B0-----:R-:W-:Y:S01]  /*0120*/  DFMA R6, -R6, UR4, R10 ;  /* 0x0000000406067c2b */ /* 0x001fe2000800010a */
[----:B------:R-:W-:Y:S01]  /*0130*/  MOV R11, RZ ;  /* 0x000000ff000b7202 */ /* 0x000fe20000000f00 */
[----:B-1----:R-:W-:Y:S01]  /*0140*/  DFMA R4, R4, UR4, R8 ;  /* 0x0000000404047c2b */ /* 0x002fe20008000008 */
[----:B------:R-:W0:Y:S07]  /*0150*/  LDCU.64 UR4, c[0x0][0x358] ;  /* 0x00006b00ff0477ac */ /* 0x000e2e0008000a00 */
[----:B------:R-:W1:Y:S08]  /*0160*/  F2F.F32.F64 R7, R6 ;  /* 0x0000000600077310 */ /* 0x000e700000301000 */
[----:B------:R-:W2:Y:S01]  /*0170*/  F2F.F32.F64 R2, R4 ;  /* 0x0000000400027310 */ /* 0x000ea20000301000 */
[----:B-1----:R-:W-:Y:S01]  /*0180*/  FMUL R9, R7, R7 ;  /* 0x0000000707097220 */ /* 0x002fe20000400000 */
[----:B--2---:R-:W-:-:S04]  /*0190*/  FMUL R8, R2, R2 ;  /* 0x0000000202087220 */ /* 0x004fc80000400000 */
[----:B------:R-:W-:-:S05]  /*01a0*/  FADD R10, R8, R9 ;  /* 0x00000009080a7221 */ /* 0x000fca0000000000 */
[----:B------:R-:W-:-:S13]  /*01b0*/  FSETP.GEU.AND P0, PT, R10, 4, PT ;  /* 0x408000000a00780b */ /* 0x000fda0003f0e000 */
[----:B0-----:R-:W-:Y:S05]  /*01c0*/  @P0 BRA `(.L_x_1) ;  /* 0x0000000400000947 */ /* 0x001fea0003800000 */
[----:B------:R0:W1:Y:S01]  /*01d0*/  F2F.F64.F32 R4, R7 ;  /* 0x0000000700047310 */ /* 0x0000620000201800 */
[----:B------:R-:W-:Y:S02]  /*01e0*/  MOV R13, R8 ;  /* 0x00000008000d7202 */ /* 0x000fe40000000f00 */
[----:B------:R-:W-:Y:S02]  /*01f0*/  MOV R14, R9 ;  /* 0x00000009000e7202 */ /* 0x000fe40000000f00 */
[----:B------:R-:W-:Y:S02]  /*0200*/  MOV R6, RZ ;  /* 0x000000ff00067202 */ /* 0x000fe40000000f00 */
[----:B------:R-:W-:-:S07]  /*0210*/  MOV R12, R2 ;  /* 0x00000002000c7202 */ /* 0x000fce0000000f00 */
.L_x_4:
[----:B------:R-:W2:Y:S01]  /*0220*/  F2F.F64.F32 R8, R12 ;  /* 0x0000000c00087310 */ /* 0x000ea20000201800 */
[----:B------:R-:W-:-:S04]  /*0230*/  FADD R13, -R14, R13 ;  /* 0x0000000d0e0d7221 */ /* 0x000fc80000000100 */
[----:B------:R-:W-:-:S03]  /*0240*/  FADD R13, R2, R13 ;  /* 0x0000000d020d7221 */ /* 0x000fc60000000000 */
[----:B------:R-:W1:Y:S01]  /*0250*/  F2F.F64.F32 R10, R7 ;  /* 0x00000007000a7310 */ /* 0x000e620000201800 */
[----:B------:R-:W-:Y:S01]  /*0260*/  FMUL R14, R13, R13 ;  /* 0x0000000d0d0e7220 */ /* 0x000fe20000400000 */
[----:B--2---:R-:W-:-:S08]  /*0270*/  DADD R8, R8, R8 ;  /* 0x0000000008087229 */ /* 0x004fd00000000008 */
[----:B-1----:R-:W-:-:S06]  /*0280*/  DFMA R8, R8, R10, R4 ;  /* 0x0000000a0808722b */ /* 0x002fcc0000000004 */
[----:B------:R-:W1:Y:S02]  /*0290*/  F2F.F32.F64 R11, R8 ;  /* 0x00000008000b7310 */ /* 0x000e640000301000 */
[----:B-1----:R-:W-:-:S04]  /*02a0*/  FMUL R15, R11, R11 ;  /* 0x0000000b0b0f7220 */ /* 0x002fc80000400000 */
[----:B------:R-:W-:-:S05]  /*02b0*/  FADD R10, R14, R15 ;  /* 0x0000000f0e0a7221 */ /* 0x000fca0000000000 */
[----:B------:R-:W-:-:S13]  /*02c0*/  FSETP.GEU.AND P0, PT, R10, 4, PT ;  /* 0x408000000a00780b */ /* 0x000fda0003f0e000 */
[----:B------:R-:W-:Y:S05]  /*02d0*/  @P0 BRA `(.L_x_2) ;  /* 0x0000000000b80947 */ /* 0x000fea0003800000 */
[----:B------:R-:W1:Y:S01]  /*02e0*/  F2F.F64.F32 R8, R13 ;  /* 0x0000000d00087310 */ /* 0x000e620000201800 */
[----:B0-----:R-:W-:-:S04]  /*02f0*/  FADD R7, R14, -R15 ;  /* 0x8000000f0e077221 */ /* 0x001fc80000000000 */
[----:B------:R-:W-:-:S03]  /*0300*/  FADD R12, R2, R7 ;  /* 0x00000007020c7221 */ /* 0x000fc60000000000 */
[----:B------:R-:W0:Y:S01]  /*0310*/  F2F.F64.F32 R10, R11 ;  /* 0x0000000b000a7310 */ /* 0x000e220000201800 */
[----:B------:R-:W-:Y:S01]  /*0320*/  FMUL R14, R12, R12 ;  /* 0x0000000c0c0e7220 */ /* 0x000fe20000400000 */
[----:B-1----:R-:W-:-:S08]  /*0330*/  DADD R8, R8, R8 ;  /* 0x0000000008087229 */ /* 0x002fd00000000008 */
[----:B0-----:R-:W-:-:S06]  /*0340*/  DFMA R8, R8, R10, R4 ;  /* 0x0000000a0808722b */ /* 0x001fcc0000000004 */
[----:B------:R-:W0:Y:S02]  /*0350*/  F2F.F32.F64 R10, R8 ;  /* 0x00000008000a7310 */ /* 0x000e240000301000 */
[----:B0-----:R-:W-:-:S04]  /*0360*/  FMUL R15, R10, R10 ;  /* 0x0000000a0a0f7220 */ /* 0x001fc80000400000 */
[----:B------:R-:W-:-:S05]  /*0370*/  FADD R7, R14, R15 ;  /* 0x0000000f0e077221 */ /* 0x000fca0000000000 */
[----:B------:R-:W-:-:S13]  /*0380*/  FSETP.GEU.AND P0, PT, R7, 4, PT ;  /* 0x408000000700780b */ /* 0x000fda0003f0e000 */
[----:B------:R-:W-:Y:S05]  /*0390*/  @P0 BRA `(.L_x_3) ;  /* 0x0000000000800947 */ /* 0x000fea0003800000 */
[----:B------:R-:W0:Y:S01]  /*03a0*/  F2F.F64.F32 R8, R12 ;  /* 0x0000000c00087310 */ /* 0x000e220000201800 */
[----:B------:R-:W-:Y:S01]  /*03b0*/  IADD3 R13, PT, PT, R6, 0x3, RZ ;  /* 0x00000003060d7810 */ /* 0x000fe20007ffe0ff */
[----:B------:R-:W-:-:S03]  /*03c0*/  FADD R7, R14, -R15 ;  /* 0x8000000f0e077221 */ /* 0x000fc60000000000 */
[----:B------:R-:W-:-:S03]  /*03d0*/  ISETP.NE.AND P0, PT, R13, 0xff, PT ;  /* 0x000000ff0d00780c */ /* 0x000fc60003f05270 */
[----:B------:R-:W1:Y:S01]  /*03e0*/  F2F.F64.F32 R10, R10 ;  /* 0x0000000a000a7310 */ /* 0x000e620000201800 */
[----:B0-----:R-:W-:-:S08]  /*03f0*/  DADD R8, R8, R8 ;  /* 0x0000000008087229 */ /* 0x001fd00000000008 */
[----:B-1----:R-:W-:Y:S01]  /*0400*/  DFMA R8, R8, R10, R4 ;  /* 0x0000000a0808722b */ /* 0x002fe20000000004 */
[----:B------:R-:W-:Y:S01]  /*0410*/  MOV R11, 0xff ;  /* 0x000000ff000b7802 */ /* 0x000fe20000000f00 */
[----:B------:R-:W-:Y:S09]  /*0420*/  @!P0 BRA `(.L_x_1) ;  /* 0x0000000000688947 */ /* 0x000ff20003800000 */
[----:B------:R-:W0:Y:S01]  /*0430*/  F2F.F32.F64 R16, R8 ;  /* 0x0000000800107310 */ /* 0x000e220000301000 */
[----:B------:R-:W-:Y:S01]  /*0440*/  FADD R15, R2, R7 ;  /* 0x00000007020f7221 */ /* 0x000fe20000000000 */
[----:B------:R-:W-:-:S03]  /*0450*/  MOV R11, R13 ;  /* 0x0000000d000b7202 */ /* 0x000fc60000000f00 */
[----:B------:R-:W-:Y:S01]  /*0460*/  FMUL R12, R15, R15 ;  /* 0x0000000f0f0c7220 */ /* 0x000fe20000400000 */
[----:B0-----:R-:W-:-:S04]  /*0470*/  FMUL R17, R16, R16 ;  /* 0x0000001010117220 */ /* 0x001fc80000400000 */
[----:B------:R-:W-:-:S05]  /*0480*/  FADD R7, R12, R17 ;  /* 0x000000110c077221 */ /* 0x000fca0000000000 */
[----:B------:R-:W-:-:S13]  /*0490*/  FSETP.GEU.AND P0, PT, R7, 4, PT ;  /* 0x408000000700780b */ /* 0x000fda0003f0e000 */
[----:B------:R-:W-:Y:S05]  /*04a0*/  @P0 BRA `(.L_x_1) ;  /* 0x0000000000480947 */ /* 0x000fea0003800000 */
[----:B------:R-:W0:Y:S01]  /*04b0*/  F2F.F64.F32 R8, R15 ;  /* 0x0000000f00087310 */ /* 0x000e220000201800 */
[----:B------:R-:W-:-:S07]  /*04c0*/  IADD3 R6, PT, PT, R6, 0x4, RZ ;  /* 0x0000000406067810 */ /* 0x000fce0007ffe0ff */
[----:B------:R-:W1:Y:S01]  /*04d0*/  F2F.F64.F32 R10, R16 ;  /* 0x00000010000a7310 */ /* 0x000e620000201800 */
[----:B0-----:R-:W-:-:S08]  /*04e0*/  DADD R8, R8, R8 ;  /* 0x0000000008087229 */ /* 0x001fd00000000008 */
[----:B-1----:R-:W-:Y:S01]  /*04f0*/  DFMA R8, R8, R10, R4 ;  /* 0x0000000a0808722b */ /* 0x002fe20000000004 */
[----:B------:R-:W-:-:S05]  /*0500*/  FADD R11, R12, -R17 ;  /* 0x800000110c0b7221 */ /* 0x000fca0000000000 */
[----:B------:R-:W0:Y:S01]  /*0510*/  F2F.F32.F64 R7, R8 ;  /* 0x0000000800077310 */ /* 0x000e220000301000 */
[----:B------:R-:W-:-:S04]  /*0520*/  FADD R12, R2, R11 ;  /* 0x0000000b020c7221 */ /* 0x000fc80000000000 */
[----:B------:R-:W-:Y:S01]  /*0530*/  FMUL R13, R12, R12 ;  /* 0x0000000c0c0d7220 */ /* 0x000fe20000400000 */
[----:B0-----:R-:W-:-:S04]  /*0540*/  FMUL R14, R7, R7 ;  /* 0x00000007070e7220 */ /* 0x001fc80000400000 */
[----:B------:R-:W-:-:S05]  /*0550*/  FADD R10, R13, R14 ;  /* 0x0000000e0d0a7221 */ /* 0x000fca0000000000 */
[----:B------:R-:W-:-:S13]  /*0560*/  FSETP.GEU.AND P0, PT, R10, 4, PT ;  /* 0x408000000a00780b */ /* 0x000fda0003f0e000 */
[----:B------:R-:W-:Y:S05]  /*0570*/  @!P0 BRA `(.L_x_4) ;  /* 0xfffffffc00288947 */ /* 0x000fea000383ffff */
[----:B------:R-:W-:Y:S01]  /*0580*/  MOV R11, R6 ;  /* 0x00000006000b7202 */ /* 0x000fe20000000f00 */
[----:B------:R-:W-:Y:S06]  /*0590*/  BRA `(.L_x_1) ;  /* 0x00000000000c7947 */ /* 0x000fec0003800000 */
.L_x_3:
[----:B------:R-:W-:Y:S01]  /*05a0*/  IADD3 R11, PT, PT, R6, 0x2, RZ ;  /* 0x00000002060b7810 */ /* 0x000fe20007ffe0ff */
[----:B------:R-:W-:Y:S06]  /*05b0*/  BRA `(.L_x_1) ;  /* 0x0000000000047947 */ /* 0x000fec0003800000 */
.L_x_2:
[----:B------:R-:W-:-:S07]  /*05c0*/  IADD3 R11, PT, PT, R6, 0x1, RZ ;  /* 0x00000001060b7810 */ /* 0x000fce0007ffe0ff */
.L_x_1:
[----:B------:R-:W-:Y:S05]  /*05d0*/  BSYNC.RECONVERGENT B0 ;  /* 0x0000000000007941 */ /* 0x000fea0003800200 */
.L_x_0:
[----:B------:R-:W1:Y:S01]  /*05e0*/  LDC.64 R4, c[0x0][0x398] ;  /* 0x0000e600ff047b82 */ /* 0x000e620000000a00 */
[----:B------:R-:W-:-:S04]  /*05f0*/  IMAD R3, R3, 0xa00, R0 ;  /* 0x00000a0003037824 */ /* 0x000fc800078e0200 */
[----:B-1----:R-:W-:-:S05]  /*0600*/  IMAD.WIDE R2, R3, 0x4, R4 ;  /* 0x0000000403027825 */ /* 0x002fca00078e0204 */
[----:B------:R-:W-:Y:S01]  /*0610*/  STG.E desc[UR4][R2.64], R11 ;  /* 0x0000000b02007986 */ /* 0x000fe2000c101904 */
[----:B------:R-:W-:Y:S05]  /*0620*/  EXIT ;  /* 0x000000000000794d */ /* 0x000fea0003800000 */
.L_x_5:
[----:B------:R-:W-:-:S00]  /*0630*/  BRA `(.L_x_5) ;  /* 0xfffffffc00fc7947 */ /* 0x000fc0000383ffff */
[----:B------:R-:W-:-:S00]  /*0640*/  NOP ;  /* 0x0000000000007918 */ /* 0x000fc00000000000 */
        /* <DEDUP_REMOVED lines=11> */
.L_x_6:


//--------------------- .nv.shared.reserved.0     --------------------------
	.section	.nv.shared.reserved.0,"aw",@nobits
	.weak		__nv_reservedSMEM_offset_0_alias
	.size		__nv_reservedSMEM_offset_0_alias, 0, 64
	.other		__nv_reservedSMEM_offset_0_alias,@"STO_CUDA_RESERVED_SHARED STV_DEFAULT"
__nv_reservedSMEM_offset_0_alias:
	.zero		0
	.zero		64


//--------------------- .nv.constant0._Z16device_calculatedddPi --------------------------
	.section	.nv.constant0._Z16device_calculatedddPi,"a",@progbits
	.sectionflags	@""
	.align	4
.nv.constant0._Z16device_calculatedddPi:
	.zero		928


//--------------------- SYMBOLS --------------------------

	.type		.nv.reservedSmem.offset0,@object
	.size		.nv.reservedSmem.offset0,0x4
